	.headerflags	@"EF_CUDA_TEXMODE_UNIFIED EF_CUDA_64BIT_ADDRESS EF_CUDA_ACCELERATORS EF_CUDA_SM90 EF_CUDA_VIRTUAL_SM(EF_CUDA_SM90)"
	.elftype	@"ET_EXEC"


//--------------------- .nv.info                  --------------------------
	.section	.nv.info,"",@"SHT_CUDA_INFO"
	.align	4


	//----- nvinfo : EIATTR_REGCOUNT
	.align		4
        /*0000*/ 	.byte	0x04, 0x2f
        /*0002*/ 	.short	(.L_3 - .L_2)
	.align		4
.L_2:
        /*0004*/ 	.word	index@(triton_poi_fused__native_batch_norm_legit_no_training_relu_11)
        /*0008*/ 	.word	0x00000018


	//----- nvinfo : EIATTR_MIN_STACK_SIZE
	.align		4
.L_3:
        /*000c*/ 	.byte	0x04, 0x12
        /*000e*/ 	.short	(.L_5 - .L_4)
	.align		4
.L_4:
        /*0010*/ 	.word	index@(triton_poi_fused__native_batch_norm_legit_no_training_relu_11)
        /*0014*/ 	.word	0x00000000


	//----- nvinfo : EIATTR_FRAME_SIZE
	.align		4
.L_5:
        /*0018*/ 	.byte	0x04, 0x11
        /*001a*/ 	.short	(.L_7 - .L_6)
	.align		4
.L_6:
        /*001c*/ 	.word	index@(triton_poi_fused__native_batch_norm_legit_no_training_relu_11)
        /*0020*/ 	.word	0x00000000


	//----- nvinfo : EIATTR_MIN_STACK_SIZE
	.align		4
.L_7:
        /*0024*/ 	.byte	0x04, 0x12
        /*0026*/ 	.short	(.L_9 - .L_8)
	.align		4
.L_8:
        /*0028*/ 	.word	index@(triton_poi_fused__native_batch_norm_legit_no_training_relu_11)
        /*002c*/ 	.word	0x00000000
.L_9:


//--------------------- .nv.info.triton_poi_fused__native_batch_norm_legit_no_training_relu_11 --------------------------
	.section	.nv.info.triton_poi_fused__native_batch_norm_legit_no_training_relu_11,"",@"SHT_CUDA_INFO"
	.sectionflags	@""
	.align	4


	//----- nvinfo : EIATTR_CUDA_API_VERSION
	.align		4
        /*0000*/ 	.byte	0x04, 0x37
        /*0002*/ 	.short	(.L_11 - .L_10)
.L_10:
        /*0004*/ 	.word	0x0000007c


	//----- nvinfo : EIATTR_KPARAM_INFO
	.align		4
.L_11:
        /*0008*/ 	.byte	0x04, 0x17
        /*000a*/ 	.short	(.L_13 - .L_12)
.L_12:
        /*000c*/ 	.word	0x00000000
        /*0010*/ 	.short	0x0006
        /*0012*/ 	.short	0x0030
        /*0014*/ 	.byte	0x00, 0xf0, 0x11, 0x00


	//----- nvinfo : EIATTR_KPARAM_INFO
	.align		4
.L_13:
        /*0018*/ 	.byte	0x04, 0x17
        /*001a*/ 	.short	(.L_15 - .L_14)
.L_14:
        /*001c*/ 	.word	0x00000000
        /*0020*/ 	.short	0x0005
        /*0022*/ 	.short	0x0028
        /*0024*/ 	.byte	0x00, 0xf4, 0x21, 0x00


	//----- nvinfo : EIATTR_KPARAM_INFO
	.align		4
.L_15:
        /*0028*/ 	.byte	0x04, 0x17
        /*002a*/ 	.short	(.L_17 - .L_16)
.L_16:
        /*002c*/ 	.word	0x00000000
        /*0030*/ 	.short	0x0004
        /*0032*/ 	.short	0x0020
        /*0034*/ 	.byte	0x00, 0xf4, 0x21, 0x00


	//----- nvinfo : EIATTR_KPARAM_INFO
	.align		4
.L_17:
        /*0038*/ 	.byte	0x04, 0x17
        /*003a*/ 	.short	(.L_19 - .L_18)
.L_18:
        /*003c*/ 	.word	0x00000000
        /*0040*/ 	.short	0x0003
        /*0042*/ 	.short	0x0018
        /*0044*/ 	.byte	0x00, 0xf4, 0x21, 0x00


	//----- nvinfo : EIATTR_KPARAM_INFO
	.align		4
.L_19:
        /*0048*/ 	.byte	0x04, 0x17
        /*004a*/ 	.short	(.L_21 - .L_20)
.L_20:
        /*004c*/ 	.word	0x00000000
        /*0050*/ 	.short	0x0002
        /*0052*/ 	.short	0x0010
        /*0054*/ 	.byte	0x00, 0xf4, 0x21, 0x00


	//----- nvinfo : EIATTR_KPARAM_INFO
	.align		4
.L_21:
        /*0058*/ 	.byte	0x04, 0x17
        /*005a*/ 	.short	(.L_23 - .L_22)
.L_22:
        /*005c*/ 	.word	0x00000000
        /*0060*/ 	.short	0x0001
        /*0062*/ 	.short	0x0008
        /*0064*/ 	.byte	0x00, 0xf4, 0x21, 0x00


	//----- nvinfo : EIATTR_KPARAM_INFO
	.align		4
.L_23:
        /*0068*/ 	.byte	0x04, 0x17
        /*006a*/ 	.short	(.L_25 - .L_24)
.L_24:
        /*006c*/ 	.word	0x00000000
        /*0070*/ 	.short	0x0000
        /*0072*/ 	.short	0x0000
        /*0074*/ 	.byte	0x00, 0xf4, 0x21, 0x00


	//----- nvinfo : EIATTR_SPARSE_MMA_MASK
	.align		4
.L_25:
        /*0078*/ 	.byte	0x03, 0x50
        /*007a*/ 	.short	0x0000


	//----- nvinfo : EIATTR_MAXREG_COUNT
	.align		4
        /*007c*/ 	.byte	0x03, 0x1b
        /*007e*/ 	.short	0x00ff


	//----- nvinfo : EIATTR_EXIT_INSTR_OFFSETS
	.align		4
        /*0080*/ 	.byte	0x04, 0x1c
        /*0082*/ 	.short	(.L_27 - .L_26)


	//   ....[0]....
.L_26:
        /*0084*/ 	.word	0x00000420


	//   ....[1]....
        /*0088*/ 	.word	0x00000440


	//----- nvinfo : EIATTR_REQNTID
	.align		4
.L_27:
        /*008c*/ 	.byte	0x04, 0x10
        /*008e*/ 	.short	(.L_29 - .L_28)
.L_28:
        /*0090*/ 	.word	0x00000100
        /*0094*/ 	.word	0x00000001
        /*0098*/ 	.word	0x00000001


	//----- nvinfo : EIATTR_CBANK_PARAM_SIZE
	.align		4
.L_29:
        /*009c*/ 	.byte	0x03, 0x19
        /*009e*/ 	.short	0x0034


	//----- nvinfo : EIATTR_PARAM_CBANK
	.align		4
        /*00a0*/ 	.byte	0x04, 0x0a
        /*00a2*/ 	.short	(.L_31 - .L_30)
	.align		4
.L_30:
        /*00a4*/ 	.word	index@(.nv.constant0.triton_poi_fused__native_batch_norm_legit_no_training_relu_11)
        /*00a8*/ 	.short	0x0210
        /*00aa*/ 	.short	0x0034


	//----- nvinfo : EIATTR_SW_WAR
	.align		4
.L_31:
        /*00ac*/ 	.byte	0x04, 0x36
        /*00ae*/ 	.short	(.L_33 - .L_32)
.L_32:
        /*00b0*/ 	.word	0x00000008
.L_33:


//--------------------- .nv.callgraph             --------------------------
	.section	.nv.callgraph,"",@"SHT_CUDA_CALLGRAPH"
	.align	4
	.sectionentsize	8
	.align		4
        /*0000*/ 	.word	0x00000000
	.align		4
        /*0004*/ 	.word	0xffffffff
	.align		4
        /*0008*/ 	.word	0x00000000
	.align		4
        /*000c*/ 	.word	0xfffffffe
	.align		4
        /*0010*/ 	.word	0x00000000
	.align		4
        /*0014*/ 	.word	0xfffffffd
	.align		4
        /*0018*/ 	.word	0x00000000
	.align		4
        /*001c*/ 	.word	0xfffffffc


//--------------------- .nv.constant4             --------------------------
	.section	.nv.constant4,"a",@progbits
	.align	8
	.align		8
.nv.constant4:
        /*0000*/ 	.dword	_$_str
	.align		8
        /*0008*/ 	.dword	_$_str_$_2


//--------------------- .text.triton_poi_fused__native_batch_norm_legit_no_training_relu_11 --------------------------
	.section	.text.triton_poi_fused__native_batch_norm_legit_no_training_relu_11,"ax",@progbits
	.align	128
        .global         triton_poi_fused__native_batch_norm_legit_no_training_relu_11
        .type           triton_poi_fused__native_batch_norm_legit_no_training_relu_11,@function
        .size           triton_poi_fused__native_batch_norm_legit_no_training_relu_11,(.L_x_1 - triton_poi_fused__native_batch_norm_legit_no_training_relu_11)
        .other          triton_poi_fused__native_batch_norm_legit_no_training_relu_11,@"STO_CUDA_ENTRY STV_DEFAULT"
triton_poi_fused__native_batch_norm_legit_no_training_relu_11:
.text.triton_poi_fused__native_batch_norm_legit_no_training_relu_11:
[----:B------:R-:W0:Y:S01]  /*0000*/  LDC R1, c[0x0][0x28] ;  /* 0x00000a00ff017b82 */ /* 0x000e220000000800 */
[----:B------:R-:W1:Y:S01]  /*0010*/  S2R R0, SR_TID.X ;  /* 0x0000000000007919 */ /* 0x000e620000002100 */
[----:B------:R-:W-:-:S06]  /*0020*/  HFMA2.MMA R2, -RZ, RZ, 0, 0 ;  /* 0x00000000ff027435 */ /* 0x000fcc00000001ff */
[----:B------:R-:W2:Y:S01]  /*0030*/  LDC.64 R10, c[0x0][0x220] ;  /* 0x00008800ff0a7b82 */ /* 0x000ea20000000a00 */
[----:B------:R-:W-:Y:S01]  /*0040*/  ULDC.64 UR4, c[0x0][0x208] ;  /* 0x0000820000047ab9 */ /* 0x000fe20000000a00 */
[----:B------:R-:W3:Y:S06]  /*0050*/  S2R R3, SR_CTAID.X ;  /* 0x0000000000037919 */ /* 0x000eec0000002500 */
[----:B------:R-:W4:Y:S08]  /*0060*/  LDC.64 R14, c[0x0][0x210] ;  /* 0x00008400ff0e7b82 */ /* 0x000f300000000a00 */
[----:B------:R-:W5:Y:S08]  /*0070*/  LDC.64 R16, c[0x0][0x218] ;  /* 0x00008600ff107b82 */ /* 0x000f700000000a00 */
[----:B------:R-:W5:Y:S01]  /*0080*/  LDC.64 R18, c[0x0][0x228] ;  /* 0x00008a00ff127b82 */ /* 0x000f620000000a00 */
[----:B-1----:R-:W-:-:S07]  /*0090*/  SHF.L.U32 R0, R0, 0x1, RZ ;  /* 0x0000000100007819 */ /* 0x002fce00000006ff */
[----:B------:R-:W1:Y:S01]  /*00a0*/  LDC.64 R20, c[0x0][0x230] ;  /* 0x00008c00ff147b82 */ /* 0x000e620000000a00 */
[----:B------:R-:W-:-:S04]  /*00b0*/  LOP3.LUT R0, R0, 0x1fe, RZ, 0xc0, !PT ;  /* 0x000001fe00007812 */ /* 0x000fc800078ec0ff */
[----:B---3--:R-:W-:-:S04]  /*00c0*/  LEA R3, R3, R0, 0x9 ;  /* 0x0000000003037211 */ /* 0x008fc800078e48ff */
[C---:B------:R-:W-:Y:S01]  /*00d0*/  ISETP.GE.AND P0, PT, R3.reuse, 0x2d800, PT ;  /* 0x0002d8000300780c */ /* 0x040fe20003f06270 */
[----:B------:R-:W-:-:S05]  /*00e0*/  IMAD.HI R0, R3, -0x4bf4bf4b, R2 ;  /* 0xb40b40b503007827 */ /* 0x000fca00078e0202 */
[----:B------:R-:W-:-:S04]  /*00f0*/  SHF.R.U32.HI R5, RZ, 0x1f, R0 ;  /* 0x0000001fff057819 */ /* 0x000fc80000011600 */
[----:B------:R-:W-:-:S05]  /*0100*/  LEA.HI.SX32 R5, R0, R5, 0x17 ;  /* 0x0000000500057211 */ /* 0x000fca00078fbaff */
[----:B------:R-:W-:Y:S01]  /*0110*/  IMAD R13, R5, -0x2d8, R3 ;  /* 0xfffffd28050d7824 */ /* 0x000fe200078e0203 */
[----:B------:R-:W-:-:S03]  /*0120*/  CS2R R4, SRZ ;  /* 0x0000000000047805 */ /* 0x000fc6000001ff00 */
[----:B--2---:R-:W-:-:S05]  /*0130*/  IMAD.WIDE R10, R13, 0x4, R10 ;  /* 0x000000040d0a7825 */ /* 0x004fca00078e020a */
[----:B------:R2:W3:Y:S01]  /*0140*/  @!P0 LDG.E.EL.64 R4, desc[UR4][R10.64] ;  /* 0x000000040a048981 */ /* 0x0004e2000c2e1b00 */
[----:B------:R-:W-:Y:S02]  /*0150*/  CS2R R6, SRZ ;  /* 0x0000000000067805 */ /* 0x000fe4000001ff00 */
[----:B------:R-:W-:Y:S01]  /*0160*/  CS2R R8, SRZ ;  /* 0x0000000000087805 */ /* 0x000fe2000001ff00 */
[----:B----4-:R-:W-:-:S04]  /*0170*/  IMAD.WIDE R14, R3, 0x4, R14 ;  /* 0x00000004030e7825 */ /* 0x010fc800078e020e */
[C---:B-----5:R-:W-:Y:S01]  /*0180*/  IMAD.WIDE R16, R13.reuse, 0x4, R16 ;  /* 0x000000040d107825 */ /* 0x060fe200078e0210 */
[----:B------:R-:W4:Y:S01]  /*0190*/  @!P0 LDG.E.64 R6, desc[UR4][R14.64] ;  /* 0x000000040e068981 */ /* 0x000f22000c1e1b00 */
[----:B--2---:R-:W-:Y:S02]  /*01a0*/  CS2R R10, SRZ ;  /* 0x00000000000a7805 */ /* 0x004fe4000001ff00 */
[C---:B0-----:R-:W-:Y:S01]  /*01b0*/  IMAD.WIDE R18, R13.reuse, 0x4, R18 ;  /* 0x000000040d127825 */ /* 0x041fe200078e0212 */
[----:B------:R0:W4:Y:S03]  /*01c0*/  @!P0 LDG.E.EL.64 R8, desc[UR4][R16.64] ;  /* 0x0000000410088981 */ /* 0x000126000c2e1b00 */
[----:B-1----:R-:W-:Y:S01]  /*01d0*/  IMAD.WIDE R20, R13, 0x4, R20 ;  /* 0x000000040d147825 */ /* 0x002fe200078e0214 */
[----:B------:R-:W-:-:S04]  /*01e0*/  CS2R R12, SRZ ;  /* 0x00000000000c7805 */ /* 0x000fc8000001ff00 */
[----:B------:R-:W2:Y:S04]  /*01f0*/  @!P0 LDG.E.EL.64 R10, desc[UR4][R20.64] ;  /* 0x00000004140a8981 */ /* 0x000ea8000c2e1b00 */
[----:B------:R-:W2:Y:S01]  /*0200*/  @!P0 LDG.E.EL.64 R12, desc[UR4][R18.64] ;  /* 0x00000004120c8981 */ /* 0x000ea2000c2e1b00 */
[----:B0-----:R-:W-:Y:S01]  /*0210*/  MOV R17, 0x3e800000 ;  /* 0x3e80000000117802 */ /* 0x001fe20000000f00 */
[----:B---3--:R-:W-:Y:S01]  /*0220*/  FADD R4, R4, 9.9999997473787516356e-06 ;  /* 0x3727c5ac04047421 */ /* 0x008fe20000000000 */
[----:B------:R-:W-:-:S03]  /*0230*/  FADD R5, R5, 9.9999997473787516356e-06 ;  /* 0x3727c5ac05057421 */ /* 0x000fc60000000000 */
[----:B------:R-:W0:Y:S08]  /*0240*/  MUFU.SQRT R0, R4 ;  /* 0x0000000400007308 */ /* 0x000e300000002000 */
[----:B------:R1:W3:Y:S01]  /*0250*/  MUFU.SQRT R2, R5 ;  /* 0x0000000500027308 */ /* 0x0002e20000002000 */
[C---:B0-----:R-:W-:Y:S02]  /*0260*/  FSETP.GT.AND P1, PT, R0.reuse, 8.50705917302346158658e+37, PT ;  /* 0x7e8000000000780b */ /* 0x041fe40003f24000 */
[----:B------:R-:W-:Y:S01]  /*0270*/  FSETP.GEU.AND P3, PT, R0, 1.175494350822287508e-38, PT ;  /* 0x008000000000780b */ /* 0x000fe20003f6e000 */
[----:B-1----:R-:W0:Y:S01]  /*0280*/  LDC.64 R4, c[0x0][0x238] ;  /* 0x00008e00ff047b82 */ /* 0x002e220000000a00 */
[----:B---3--:R-:W-:-:S02]  /*0290*/  FSETP.GT.AND P2, PT, R2, 8.50705917302346158658e+37, PT ;  /* 0x7e8000000200780b */ /* 0x008fc40003f44000 */
[----:B------:R-:W-:-:S07]  /*02a0*/  FSETP.GEU.AND P4, PT, R2, 1.175494350822287508e-38, PT ;  /* 0x008000000200780b */ /* 0x000fce0003f8e000 */
[----:B------:R-:W-:-:S04]  /*02b0*/  @P1 FMUL R0, R0, 0.25 ;  /* 0x3e80000000001820 */ /* 0x000fc80000400000 */
[----:B------:R-:W-:Y:S01]  /*02c0*/  @!P3 FMUL R0, R0, 16777216 ;  /* 0x4b8000000000b820 */ /* 0x000fe20000400000 */
[----:B------:R-:W-:-:S04]  /*02d0*/  @P2 FMUL R2, R2, 0.25 ;  /* 0x3e80000002022820 */ /* 0x000fc80000400000 */
[----:B------:R-:W-:Y:S01]  /*02e0*/  @!P4 FMUL R2, R2, 16777216 ;  /* 0x4b8000000202c820 */ /* 0x000fe20000400000 */
[----:B------:R-:W1:Y:S01]  /*02f0*/  MUFU.RCP R0, R0 ;  /* 0x0000000000007308 */ /* 0x000e620000001000 */
[----:B------:R-:W-:-:S07]  /*0300*/  FSEL R15, R17, 1, P1 ;  /* 0x3f800000110f7808 */ /* 0x000fce0000800000 */
[----:B------:R-:W3:Y:S01]  /*0310*/  MUFU.RCP R2, R2 ;  /* 0x0000000200027308 */ /* 0x000ee20000001000 */
[----:B------:R-:W-:Y:S01]  /*0320*/  FSEL R17, R17, 1, P2 ;  /* 0x3f80000011117808 */ /* 0x000fe20001000000 */
[----:B------:R-:W-:-:S04]  /*0330*/  @!P3 FMUL R15, R15, 16777216 ;  /* 0x4b8000000f0fb820 */ /* 0x000fc80000400000 */
[----:B------:R-:W-:Y:S01]  /*0340*/  @!P4 FMUL R17, R17, 16777216 ;  /* 0x4b8000001111c820 */ /* 0x000fe20000400000 */
[----:B-1----:R-:W-:Y:S01]  /*0350*/  FMUL R15, R0, R15 ;  /* 0x0000000f000f7220 */ /* 0x002fe20000400000 */
[----:B----4-:R-:W-:Y:S01]  /*0360*/  FADD R7, -R9, R7 ;  /* 0x0000000709077221 */ /* 0x010fe20000000100 */
[----:B------:R-:W-:Y:S01]  /*0370*/  FADD R6, -R8, R6 ;  /* 0x0000000608067221 */ /* 0x000fe20000000100 */
[----:B---3--:R-:W-:-:S03]  /*0380*/  FMUL R0, R2, R17 ;  /* 0x0000001102007220 */ /* 0x008fc60000400000 */
[----:B------:R-:W-:Y:S01]  /*0390*/  FMUL R15, R6, R15 ;  /* 0x0000000f060f7220 */ /* 0x000fe20000400000 */
[----:B------:R-:W-:-:S03]  /*03a0*/  FMUL R0, R7, R0 ;  /* 0x0000000007007220 */ /* 0x000fc60000400000 */
[----:B--2---:R-:W-:Y:S01]  /*03b0*/  FFMA R10, R15, R12, R10 ;  /* 0x0000000c0f0a7223 */ /* 0x004fe2000000000a */
[----:B------:R-:W-:-:S04]  /*03c0*/  FFMA R0, R0, R13, R11 ;  /* 0x0000000d00007223 */ /* 0x000fc8000000000b */
[----:B------:R-:W-:Y:S02]  /*03d0*/  FSETP.GEU.AND P1, PT, R10, RZ, PT ;  /* 0x000000ff0a00720b */ /* 0x000fe40003f2e000 */
[----:B------:R-:W-:Y:S01]  /*03e0*/  FSETP.GEU.AND P2, PT, R0, RZ, PT ;  /* 0x000000ff0000720b */ /* 0x000fe20003f4e000 */
[----:B0-----:R-:W-:Y:S01]  /*03f0*/  IMAD.WIDE R4, R3, 0x4, R4 ;  /* 0x0000000403047825 */ /* 0x001fe200078e0204 */
[----:B------:R-:W-:Y:S02]  /*0400*/  FSEL R10, R10, RZ, P1 ;  /* 0x000000ff0a0a7208 */ /* 0x000fe40000800000 */
[----:B------:R-:W-:Y:S01]  /*0410*/  FSEL R11, R0, RZ, P2 ;  /* 0x000000ff000b7208 */ /* 0x000fe20001000000 */
[----:B------:R-:W-:Y:S08]  /*0420*/  @P0 EXIT ;  /* 0x000000000000094d */ /* 0x000ff00003800000 */
[----:B------:R-:W-:Y:S01]  /*0430*/  STG.E.64 desc[UR4][R4.64], R10 ;  /* 0x0000000a04007986 */ /* 0x000fe2000c101b04 */
[----:B------:R-:W-:Y:S05]  /*0440*/  EXIT ;  /* 0x000000000000794d */ /* 0x000fea0003800000 */
.L_x_0:
[----:B------:R-:W-:-:S00]  /*0450*/  BRA `(.L_x_0) ;  /* 0xfffffffc00fc7947 */ /* 0x000fc0000383ffff */
[----:B------:R-:W-:-:S00]  /*0460*/  NOP ;  /* 0x0000000000007918 */ /* 0x000fc00000000000 */
        /* <DEDUP_REMOVED lines=9> */
.L_x_1:


//--------------------- .nv.global.init           --------------------------
	.section	.nv.global.init,"aw",@progbits
.nv.global.init:
	.type		_$_str,@object
	.size		_$_str,(_$_str_$_2 - _$_str)
_$_str:
        /*0000*/ 	.byte	0x5f, 0x5f, 0x43, 0x55, 0x44, 0x41, 0x5f, 0x46, 0x54, 0x5a, 0x00
	.type		_$_str_$_2,@object
	.size		_$_str_$_2,(.L_1 - _$_str_$_2)
_$_str_$_2:
        /*000b*/ 	.byte	0x5f, 0x5f, 0x43, 0x55, 0x44, 0x41, 0x5f, 0x50, 0x52, 0x45, 0x43, 0x5f, 0x53, 0x51, 0x52, 0x54
        /*001b*/ 	.byte	0x00
.L_1:


//--------------------- .nv.constant0.triton_poi_fused__native_batch_norm_legit_no_training_relu_11 --------------------------
	.section	.nv.constant0.triton_poi_fused__native_batch_norm_legit_no_training_relu_11,"a",@progbits
	.sectionflags	@""
	.align	4
.nv.constant0.triton_poi_fused__native_batch_norm_legit_no_training_relu_11:
	.zero		580
